//
// Generated by NVIDIA NVVM Compiler
//
// Compiler Build ID: CL-36424714
// Cuda compilation tools, release 13.0, V13.0.88
// Based on NVVM 20.0.0
//

.version 9.0
.target sm_100
.address_size 64

	// .globl	_Z14test_kernel_3D14cudaPitchedPtr

.visible .entry _Z14test_kernel_3D14cudaPitchedPtr(
	.param .align 8 .b8 _Z14test_kernel_3D14cudaPitchedPtr_param_0[32]
)
{
	.reg .b32 	%r<9>;
	.reg .b32 	%f<33>;
	.reg .b64 	%rd<27>;

	ld.param.u64 	%rd1, [_Z14test_kernel_3D14cudaPitchedPtr_param_0+8];
	ld.param.u64 	%rd2, [_Z14test_kernel_3D14cudaPitchedPtr_param_0];
	cvta.to.global.u64 	%rd3, %rd2;
	mov.u32 	%r1, %ctaid.x;
	mov.u32 	%r2, %ntid.x;
	mov.u32 	%r3, %tid.x;
	mad.lo.s32 	%r4, %r1, %r2, %r3;
	mov.u32 	%r5, %ctaid.y;
	mov.u32 	%r6, %ntid.y;
	mov.u32 	%r7, %tid.y;
	mad.lo.s32 	%r8, %r5, %r6, %r7;
	mul.wide.s32 	%rd4, %r4, 4;
	add.s64 	%rd5, %rd3, %rd4;
	cvt.u64.u32 	%rd6, %r8;
	mad.lo.s64 	%rd7, %rd1, %rd6, %rd5;
	ld.global.f32 	%f1, [%rd7];
	mul.f32 	%f2, %f1, %f1;
	st.global.f32 	[%rd7], %f2;
	shl.b64 	%rd8, %rd1, 7;
	add.s64 	%rd9, %rd7, %rd8;
	ld.global.f32 	%f3, [%rd9];
	mul.f32 	%f4, %f3, %f3;
	st.global.f32 	[%rd9], %f4;
	shl.b64 	%rd10, %rd1, 8;
	add.s64 	%rd11, %rd7, %rd10;
	ld.global.f32 	%f5, [%rd11];
	mul.f32 	%f6, %f5, %f5;
	st.global.f32 	[%rd11], %f6;
	add.s64 	%rd12, %rd11, %rd8;
	ld.global.f32 	%f7, [%rd12];
	mul.f32 	%f8, %f7, %f7;
	st.global.f32 	[%rd12], %f8;
	shl.b64 	%rd13, %rd1, 9;
	add.s64 	%rd14, %rd7, %rd13;
	ld.global.f32 	%f9, [%rd14];
	mul.f32 	%f10, %f9, %f9;
	st.global.f32 	[%rd14], %f10;
	add.s64 	%rd15, %rd14, %rd8;
	ld.global.f32 	%f11, [%rd15];
	mul.f32 	%f12, %f11, %f11;
	st.global.f32 	[%rd15], %f12;
	add.s64 	%rd16, %rd14, %rd10;
	ld.global.f32 	%f13, [%rd16];
	mul.f32 	%f14, %f13, %f13;
	st.global.f32 	[%rd16], %f14;
	add.s64 	%rd17, %rd16, %rd8;
	ld.global.f32 	%f15, [%rd17];
	mul.f32 	%f16, %f15, %f15;
	st.global.f32 	[%rd17], %f16;
	shl.b64 	%rd18, %rd1, 10;
	add.s64 	%rd19, %rd7, %rd18;
	ld.global.f32 	%f17, [%rd19];
	mul.f32 	%f18, %f17, %f17;
	st.global.f32 	[%rd19], %f18;
	add.s64 	%rd20, %rd19, %rd8;
	ld.global.f32 	%f19, [%rd20];
	mul.f32 	%f20, %f19, %f19;
	st.global.f32 	[%rd20], %f20;
	add.s64 	%rd21, %rd19, %rd10;
	ld.global.f32 	%f21, [%rd21];
	mul.f32 	%f22, %f21, %f21;
	st.global.f32 	[%rd21], %f22;
	add.s64 	%rd22, %rd21, %rd8;
	ld.global.f32 	%f23, [%rd22];
	mul.f32 	%f24, %f23, %f23;
	st.global.f32 	[%rd22], %f24;
	add.s64 	%rd23, %rd19, %rd13;
	ld.global.f32 	%f25, [%rd23];
	mul.f32 	%f26, %f25, %f25;
	st.global.f32 	[%rd23], %f26;
	add.s64 	%rd24, %rd23, %rd8;
	ld.global.f32 	%f27, [%rd24];
	mul.f32 	%f28, %f27, %f27;
	st.global.f32 	[%rd24], %f28;
	add.s64 	%rd25, %rd23, %rd10;
	ld.global.f32 	%f29, [%rd25];
	mul.f32 	%f30, %f29, %f29;
	st.global.f32 	[%rd25], %f30;
	add.s64 	%rd26, %rd25, %rd8;
	ld.global.f32 	%f31, [%rd26];
	mul.f32 	%f32, %f31, %f31;
	st.global.f32 	[%rd26], %f32;
	ret;

}


// ===== COMPILED SASS (sm_100) =====

	.target	sm_100

	.elftype	@"ET_EXEC"


//--------------------- .note.nv.tkinfo           --------------------------
	.section	.note.nv.tkinfo,"",@"SHT_NOTE"
	.sectionflags	@"SHF_NOTE_NV_TKINFO"
	.tkinfo
        /*0018*/ 	.word	0x00000002
        /*0030*/ 	.string	""
        /*0030*/ 	.string	"ptxas"
        /*0030*/ 	.string	"Cuda compilation tools, release 13.0, V13.0.88"
        /*0030*/ 	.string	"Build cuda_13.0.r13.0/compiler.36424714_0"
        /*0030*/ 	.string	"-arch sm_100 -m 64 "



//--------------------- .note.nv.cuinfo           --------------------------
	.section	.note.nv.cuinfo,"",@"SHT_NOTE"
	.sectionflags	@"SHF_NOTE_NV_CUINFO"
        /*0018*/ 	.short	0x0002
        /*001a*/ 	.short	0x0064
        /*001c*/ 	.short	0x0082
	.zero		2


//--------------------- .nv.info                  --------------------------
	.section	.nv.info,"",@"SHT_CUDA_INFO"
	.align	4


	//----- nvinfo : EIATTR_REGCOUNT
	.align		4
        /*0000*/ 	.byte	0x04, 0x2f
        /*0002*/ 	.short	(.L_1 - .L_0)
	.align		4
.L_0:
        /*0004*/ 	.word	index@(_Z14test_kernel_3D14cudaPitchedPtr)
        /*0008*/ 	.word	0x0000001c


	//----- nvinfo : EIATTR_FRAME_SIZE
	.align		4
.L_1:
        /*000c*/ 	.byte	0x04, 0x11
        /*000e*/ 	.short	(.L_3 - .L_2)
	.align		4
.L_2:
        /*0010*/ 	.word	index@(_Z14test_kernel_3D14cudaPitchedPtr)
        /*0014*/ 	.word	0x00000000


	//----- nvinfo : EIATTR_MIN_STACK_SIZE
	.align		4
.L_3:
        /*0018*/ 	.byte	0x04, 0x12
        /*001a*/ 	.short	(.L_5 - .L_4)
	.align		4
.L_4:
        /*001c*/ 	.word	index@(_Z14test_kernel_3D14cudaPitchedPtr)
        /*0020*/ 	.word	0x00000000
.L_5:


//--------------------- .nv.compat                --------------------------
	.section	.nv.compat,"",@"SHT_CUDA_COMPAT_INFO"
	.align	4
        /*0000*/ 	.byte	0x02, 0x09, 0x00, 0x00, 0x02, 0x02, 0x01, 0x00, 0x02, 0x05, 0x05, 0x00, 0x03, 0x07, 0x01, 0x01
        /*0010*/ 	.byte	0x02, 0x03, 0x00, 0x00, 0x02, 0x06, 0x01, 0x00, 0x04, 0x0b, 0x08, 0x00, 0x09, 0x00, 0x00, 0x00
        /*0020*/ 	.byte	0x00, 0x00, 0x00, 0x00


//--------------------- .nv.info._Z14test_kernel_3D14cudaPitchedPtr --------------------------
	.section	.nv.info._Z14test_kernel_3D14cudaPitchedPtr,"",@"SHT_CUDA_INFO"
	.sectionflags	@""
	.align	4


	//----- nvinfo : EIATTR_CUDA_API_VERSION
	.align		4
        /*0000*/ 	.byte	0x04, 0x37
        /*0002*/ 	.short	(.L_7 - .L_6)
.L_6:
        /*0004*/ 	.word	0x00000082


	//----- nvinfo : EIATTR_KPARAM_INFO
	.align		4
.L_7:
        /*0008*/ 	.byte	0x04, 0x17
        /*000a*/ 	.short	(.L_9 - .L_8)
.L_8:
        /*000c*/ 	.word	0x00000000
        /*0010*/ 	.short	0x0000
        /*0012*/ 	.short	0x0000
        /*0014*/ 	.byte	0x00, 0xf0, 0x81, 0x00


	//----- nvinfo : EIATTR_SPARSE_MMA_MASK
	.align		4
.L_9:
        /*0018*/ 	.byte	0x03, 0x50
        /*001a*/ 	.short	0x0000


	//----- nvinfo : EIATTR_MAXREG_COUNT
	.align		4
        /*001c*/ 	.byte	0x03, 0x1b
        /*001e*/ 	.short	0x00ff


	//----- nvinfo : EIATTR_MERCURY_ISA_VERSION
	.align		4
        /*0020*/ 	.byte	0x03, 0x5f
        /*0022*/ 	.short	0x0101


	//----- nvinfo : EIATTR_VRC_CTA_INIT_COUNT
	.align		4
        /*0024*/ 	.byte	0x02, 0x4a
	.zero		1
	.zero		1


	//----- nvinfo : EIATTR_EXIT_INSTR_OFFSETS
	.align		4
        /*0028*/ 	.byte	0x04, 0x1c
        /*002a*/ 	.short	(.L_11 - .L_10)


	//   ....[0]....
.L_10:
        /*002c*/ 	.word	0x00000630


	//----- nvinfo : EIATTR_CBANK_PARAM_SIZE
	.align		4
.L_11:
        /*0030*/ 	.byte	0x03, 0x19
        /*0032*/ 	.short	0x0020


	//----- nvinfo : EIATTR_PARAM_CBANK
	.align		4
        /*0034*/ 	.byte	0x04, 0x0a
        /*0036*/ 	.short	(.L_13 - .L_12)
	.align		4
.L_12:
        /*0038*/ 	.word	index@(.nv.constant0._Z14test_kernel_3D14cudaPitchedPtr)
        /*003c*/ 	.short	0x0380
        /*003e*/ 	.short	0x0020


	//----- nvinfo : EIATTR_SW_WAR
	.align		4
.L_13:
        /*0040*/ 	.byte	0x04, 0x36
        /*0042*/ 	.short	(.L_15 - .L_14)
.L_14:
        /*0044*/ 	.word	0x00000008
.L_15:


//--------------------- .nv.callgraph             --------------------------
	.section	.nv.callgraph,"",@"SHT_CUDA_CALLGRAPH"
	.align	4
	.sectionentsize	8
	.align		4
        /*0000*/ 	.word	0x00000000
	.align		4
        /*0004*/ 	.word	0xffffffff
	.align		4
        /*0008*/ 	.word	0x00000000
	.align		4
        /*000c*/ 	.word	0xfffffffe
	.align		4
        /*0010*/ 	.word	0x00000000
	.align		4
        /*0014*/ 	.word	0xfffffffd
	.align		4
        /*0018*/ 	.word	0x00000000
	.align		4
        /*001c*/ 	.word	0xfffffffc


//--------------------- .text._Z14test_kernel_3D14cudaPitchedPtr --------------------------
	.section	.text._Z14test_kernel_3D14cudaPitchedPtr,"ax",@progbits
	.align	128
        .global         _Z14test_kernel_3D14cudaPitchedPtr
        .type           _Z14test_kernel_3D14cudaPitchedPtr,@function
        .size           _Z14test_kernel_3D14cudaPitchedPtr,(.L_x_1 - _Z14test_kernel_3D14cudaPitchedPtr)
        .other          _Z14test_kernel_3D14cudaPitchedPtr,@"STO_CUDA_ENTRY STV_DEFAULT"
_Z14test_kernel_3D14cudaPitchedPtr:
.text._Z14test_kernel_3D14cudaPitchedPtr:
[----:B------:R-:W-:Y:S01]  /*0000*/  LDC R1, c[0x0][0x37c] ;  /* 0x0000df00ff017b82 */ /* 0x000fe20000000800 */
[----:B------:R-:W0:Y:S07]  /*0010*/  S2R R0, SR_TID.X ;  /* 0x0000000000007919 */ /* 0x000e2e0000002100 */
[----:B------:R-:W0:Y:S01]  /*0020*/  S2UR UR4, SR_CTAID.X ;  /* 0x00000000000479c3 */ /* 0x000e220000002500 */
[----:B------:R-:W1:Y:S07]  /*0030*/  S2R R7, SR_TID.Y ;  /* 0x0000000000077919 */ /* 0x000e6e0000002200 */
[----:B------:R-:W0:Y:S08]  /*0040*/  LDC R5, c[0x0][0x360] ;  /* 0x0000d800ff057b82 */ /* 0x000e300000000800 */
[----:B------:R-:W2:Y:S08]  /*0050*/  LDC.64 R8, c[0x0][0x380] ;  /* 0x0000e000ff087b82 */ /* 0x000eb00000000a00 */
[----:B------:R-:W1:Y:S08]  /*0060*/  S2UR UR6, SR_CTAID.Y ;  /* 0x00000000000679c3 */ /* 0x000e700000002600 */
[----:B------:R-:W1:Y:S01]  /*0070*/  LDC R4, c[0x0][0x364] ;  /* 0x0000d900ff047b82 */ /* 0x000e620000000800 */
[----:B0-----:R-:W-:Y:S01]  /*0080*/  IMAD R5, R5, UR4, R0 ;  /* 0x0000000405057c24 */ /* 0x001fe2000f8e0200 */
[----:B------:R-:W0:Y:S06]  /*0090*/  LDCU.64 UR4, c[0x0][0x358] ;  /* 0x00006b00ff0477ac */ /* 0x000e2c0008000a00 */
[----:B------:R-:W3:Y:S01]  /*00a0*/  LDC.64 R2, c[0x0][0x388] ;  /* 0x0000e200ff027b82 */ /* 0x000ee20000000a00 */
[----:B--2---:R-:W-:-:S04]  /*00b0*/  IMAD.WIDE R8, R5, 0x4, R8 ;  /* 0x0000000405087825 */ /* 0x004fc800078e0208 */
[----:B-1----:R-:W-:-:S04]  /*00c0*/  IMAD R5, R4, UR6, R7 ;  /* 0x0000000604057c24 */ /* 0x002fc8000f8e0207 */
[----:B---3--:R-:W-:-:S04]  /*00d0*/  IMAD.WIDE.U32 R8, R5, R2, R8 ;  /* 0x0000000205087225 */ /* 0x008fc800078e0008 */
[----:B------:R-:W-:-:S05]  /*00e0*/  IMAD R9, R5, R3, R9 ;  /* 0x0000000305097224 */ /* 0x000fca00078e0209 */
[----:B0-----:R-:W2:Y:S01]  /*00f0*/  LDG.E R4, desc[UR4][R8.64] ;  /* 0x0000000408047981 */ /* 0x001ea2000c1e1900 */
[C---:B------:R-:W-:Y:S02]  /*0100*/  SHF.L.U32 R5, R2.reuse, 0x7, RZ ;  /* 0x0000000702057819 */ /* 0x040fe400000006ff */
[----:B------:R-:W-:Y:S02]  /*0110*/  SHF.L.U64.HI R0, R2, 0x7, R3 ;  /* 0x0000000702007819 */ /* 0x000fe40000010203 */
[----:B------:R-:W-:-:S05]  /*0120*/  IADD3 R16, P0, PT, R5, R8, RZ ;  /* 0x0000000805107210 */ /* 0x000fca0007f1e0ff */
[----:B------:R-:W-:Y:S02]  /*0130*/  IMAD.X R17, R0, 0x1, R9, P0 ;  /* 0x0000000100117824 */ /* 0x000fe400000e0609 */
[----:B--2---:R-:W-:-:S05]  /*0140*/  FMUL R7, R4, R4 ;  /* 0x0000000404077220 */ /* 0x004fca0000400000 */
[----:B------:R0:W-:Y:S04]  /*0150*/  STG.E desc[UR4][R8.64], R7 ;  /* 0x0000000708007986 */ /* 0x0001e8000c101904 */
[----:B------:R-:W2:Y:S01]  /*0160*/  LDG.E R10, desc[UR4][R16.64] ;  /* 0x00000004100a7981 */ /* 0x000ea2000c1e1900 */
[C---:B------:R-:W-:Y:S02]  /*0170*/  SHF.L.U32 R6, R2.reuse, 0x8, RZ ;  /* 0x0000000802067819 */ /* 0x040fe400000006ff */
[----:B------:R-:W-:Y:S02]  /*0180*/  SHF.L.U64.HI R4, R2, 0x8, R3 ;  /* 0x0000000802047819 */ /* 0x000fe40000010203 */
[----:B------:R-:W-:-:S05]  /*0190*/  IADD3 R18, P0, PT, R6, R8, RZ ;  /* 0x0000000806127210 */ /* 0x000fca0007f1e0ff */
[----:B------:R-:W-:Y:S02]  /*01a0*/  IMAD.X R19, R4, 0x1, R9, P0 ;  /* 0x0000000104137824 */ /* 0x000fe400000e0609 */
[----:B--2---:R-:W-:-:S05]  /*01b0*/  FMUL R21, R10, R10 ;  /* 0x0000000a0a157220 */ /* 0x004fca0000400000 */
[----:B------:R1:W-:Y:S04]  /*01c0*/  STG.E desc[UR4][R16.64], R21 ;  /* 0x0000001510007986 */ /* 0x0003e8000c101904 */
[----:B------:R-:W2:Y:S01]  /*01d0*/  LDG.E R10, desc[UR4][R18.64] ;  /* 0x00000004120a7981 */ /* 0x000ea2000c1e1900 */
[----:B------:R-:W-:-:S04]  /*01e0*/  IADD3 R12, P0, PT, R18, R5, RZ ;  /* 0x00000005120c7210 */ /* 0x000fc80007f1e0ff */
[----:B------:R-:W-:Y:S01]  /*01f0*/  IADD3.X R13, PT, PT, R19, R0, RZ, P0, !PT ;  /* 0x00000000130d7210 */ /* 0x000fe200007fe4ff */
[----:B--2---:R-:W-:-:S05]  /*0200*/  FMUL R23, R10, R10 ;  /* 0x0000000a0a177220 */ /* 0x004fca0000400000 */
[----:B------:R2:W-:Y:S04]  /*0210*/  STG.E desc[UR4][R18.64], R23 ;  /* 0x0000001712007986 */ /* 0x0005e8000c101904 */
[----:B------:R-:W1:Y:S01]  /*0220*/  LDG.E R10, desc[UR4][R12.64] ;  /* 0x000000040c0a7981 */ /* 0x000e62000c1e1900 */
[C---:B------:R-:W-:Y:S01]  /*0230*/  IMAD.SHL.U32 R11, R2.reuse, 0x200, RZ ;  /* 0x00000200020b7824 */ /* 0x040fe200078e00ff */
[----:B0-----:R-:W-:-:S04]  /*0240*/  SHF.L.U64.HI R7, R2, 0x9, R3 ;  /* 0x0000000902077819 */ /* 0x001fc80000010203 */
[----:B------:R-:W-:-:S04]  /*0250*/  IADD3 R14, P0, PT, R11, R8, RZ ;  /* 0x000000080b0e7210 */ /* 0x000fc80007f1e0ff */
[----:B------:R-:W-:Y:S01]  /*0260*/  IADD3.X R15, PT, PT, R7, R9, RZ, P0, !PT ;  /* 0x00000009070f7210 */ /* 0x000fe200007fe4ff */
[----:B-1----:R-:W-:-:S05]  /*0270*/  FMUL R21, R10, R10 ;  /* 0x0000000a0a157220 */ /* 0x002fca0000400000 */
[----:B------:R0:W-:Y:S04]  /*0280*/  STG.E desc[UR4][R12.64], R21 ;  /* 0x000000150c007986 */ /* 0x0001e8000c101904 */
[----:B------:R-:W2:Y:S01]  /*0290*/  LDG.E R10, desc[UR4][R14.64] ;  /* 0x000000040e0a7981 */ /* 0x000ea2000c1e1900 */
        /* <DEDUP_REMOVED lines=9> */
[----:B------:R-:W3:Y:S01]  /*0330*/  LDG.E R10, desc[UR4][R18.64] ;  /* 0x00000004120a7981 */ /* 0x000ee2000c1e1900 */
[----:B0-----:R-:W-:-:S05]  /*0340*/  IADD3 R12, P0, PT, R18, R5, RZ ;  /* 0x00000005120c7210 */ /* 0x001fca0007f1e0ff */
[----:B------:R-:W-:Y:S02]  /*0350*/  IMAD.X R13, R19, 0x1, R0, P0 ;  /* 0x00000001130d7824 */ /* 0x000fe400000e0600 */
[----:B---3--:R-:W-:-:S05]  /*0360*/  FMUL R21, R10, R10 ;  /* 0x0000000a0a157220 */ /* 0x008fca0000400000 */
[----:B------:R0:W-:Y:S04]  /*0370*/  STG.E desc[UR4][R18.64], R21 ;  /* 0x0000001512007986 */ /* 0x0001e8000c101904 */
[----:B------:R-:W1:Y:S01]  /*0380*/  LDG.E R10, desc[UR4][R12.64] ;  /* 0x000000040c0a7981 */ /* 0x000e62000c1e1900 */
[----:B------:R-:W-:-:S04]  /*0390*/  LEA R8, P0, R2, R8, 0xa ;  /* 0x0000000802087211 */ /* 0x000fc800078050ff */
[----:B------:R-:W-:Y:S01]  /*03a0*/  LEA.HI.X R9, R2, R9, R3, 0xa, P0 ;  /* 0x0000000902097211 */ /* 0x000fe200000f5403 */
[----:B-1----:R-:W-:-:S05]  /*03b0*/  FMUL R23, R10, R10 ;  /* 0x0000000a0a177220 */ /* 0x002fca0000400000 */
[----:B------:R1:W-:Y:S04]  /*03c0*/  STG.E desc[UR4][R12.64], R23 ;  /* 0x000000170c007986 */ /* 0x0003e8000c101904 */
[----:B------:R-:W2:Y:S01]  /*03d0*/  LDG.E R10, desc[UR4][R8.64] ;  /* 0x00000004080a7981 */ /* 0x000ea2000c1e1900 */
[----:B------:R-:W-:-:S04]  /*03e0*/  IADD3 R2, P0, PT, R8, R5, RZ ;  /* 0x0000000508027210 */ /* 0x000fc80007f1e0ff */
[----:B------:R-:W-:Y:S01]  /*03f0*/  IADD3.X R3, PT, PT, R9, R0, RZ, P0, !PT ;  /* 0x0000000009037210 */ /* 0x000fe200007fe4ff */
[----:B--2---:R-:W-:-:S05]  /*0400*/  FMUL R17, R10, R10 ;  /* 0x0000000a0a117220 */ /* 0x004fca0000400000 */
[----:B------:R2:W-:Y:S04]  /*0410*/  STG.E desc[UR4][R8.64], R17 ;  /* 0x0000001108007986 */ /* 0x0005e8000c101904 */
[----:B------:R-:W0:Y:S01]  /*0420*/  LDG.E R10, desc[UR4][R2.64] ;  /* 0x00000004020a7981 */ /* 0x000e22000c1e1900 */
[----:B------:R-:W-:-:S05]  /*0430*/  IADD3 R14, P0, PT, R8, R6, RZ ;  /* 0x00000006080e7210 */ /* 0x000fca0007f1e0ff */
[----:B------:R-:W-:Y:S02]  /*0440*/  IMAD.X R15, R9, 0x1, R4, P0 ;  /* 0x00000001090f7824 */ /* 0x000fe400000e0604 */
[----:B0-----:R-:W-:-:S05]  /*0450*/  FMUL R19, R10, R10 ;  /* 0x0000000a0a137220 */ /* 0x001fca0000400000 */
[----:B------:R0:W-:Y:S04]  /*0460*/  STG.E desc[UR4][R2.64], R19 ;  /* 0x0000001302007986 */ /* 0x0001e8000c101904 */
[----:B------:R-:W3:Y:S01]  /*0470*/  LDG.E R10, desc[UR4][R14.64] ;  /* 0x000000040e0a7981 */ /* 0x000ee2000c1e1900 */
[----:B-1----:R-:W-:-:S04]  /*0480*/  IADD3 R12, P0, PT, R14, R5, RZ ;  /* 0x000000050e0c7210 */ /* 0x002fc80007f1e0ff */
[----:B------:R-:W-:Y:S01]  /*0490*/  IADD3.X R13, PT, PT, R15, R0, RZ, P0, !PT ;  /* 0x000000000f0d7210 */ /* 0x000fe200007fe4ff */
[----:B---3--:R-:W-:-:S05]  /*04a0*/  FMUL R21, R10, R10 ;  /* 0x0000000a0a157220 */ /* 0x008fca0000400000 */
[----:B------:R1:W-:Y:S04]  /*04b0*/  STG.E desc[UR4][R14.64], R21 ;  /* 0x000000150e007986 */ /* 0x0003e8000c101904 */
[----:B------:R-:W3:Y:S01]  /*04c0*/  LDG.E R10, desc[UR4][R12.64] ;  /* 0x000000040c0a7981 */ /* 0x000ee2000c1e1900 */
[----:B--2---:R-:W-:-:S04]  /*04d0*/  IADD3 R8, P0, PT, R8, R11, RZ ;  /* 0x0000000b08087210 */ /* 0x004fc80007f1e0ff */
[----:B------:R-:W-:Y:S01]  /*04e0*/  IADD3.X R9, PT, PT, R9, R7, RZ, P0, !PT ;  /* 0x0000000709097210 */ /* 0x000fe200007fe4ff */
[----:B---3--:R-:W-:-:S05]  /*04f0*/  FMUL R11, R10, R10 ;  /* 0x0000000a0a0b7220 */ /* 0x008fca0000400000 */
[----:B------:R2:W-:Y:S04]  /*0500*/  STG.E desc[UR4][R12.64], R11 ;  /* 0x0000000b0c007986 */ /* 0x0005e8000c101904 */
[----:B------:R-:W3:Y:S01]  /*0510*/  LDG.E R7, desc[UR4][R8.64] ;  /* 0x0000000408077981 */ /* 0x000ee2000c1e1900 */
[----:B0-----:R-:W-:-:S05]  /*0520*/  IADD3 R2, P0, PT, R8, R5, RZ ;  /* 0x0000000508027210 */ /* 0x001fca0007f1e0ff */
[----:B------:R-:W-:Y:S02]  /*0530*/  IMAD.X R3, R9, 0x1, R0, P0 ;  /* 0x0000000109037824 */ /* 0x000fe400000e0600 */
[----:B---3--:R-:W-:-:S05]  /*0540*/  FMUL R17, R7, R7 ;  /* 0x0000000707117220 */ /* 0x008fca0000400000 */
[----:B------:R0:W-:Y:S04]  /*0550*/  STG.E desc[UR4][R8.64], R17 ;  /* 0x0000001108007986 */ /* 0x0001e8000c101904 */
[----:B------:R-:W1:Y:S01]  /*0560*/  LDG.E R10, desc[UR4][R2.64] ;  /* 0x00000004020a7981 */ /* 0x000e62000c1e1900 */
[----:B------:R-:W-:-:S04]  /*0570*/  IADD3 R6, P0, PT, R8, R6, RZ ;  /* 0x0000000608067210 */ /* 0x000fc80007f1e0ff */
[----:B------:R-:W-:Y:S01]  /*0580*/  IADD3.X R7, PT, PT, R9, R4, RZ, P0, !PT ;  /* 0x0000000409077210 */ /* 0x000fe200007fe4ff */
[----:B-1----:R-:W-:-:S05]  /*0590*/  FMUL R15, R10, R10 ;  /* 0x0000000a0a0f7220 */ /* 0x002fca0000400000 */
[----:B------:R-:W-:Y:S04]  /*05a0*/  STG.E desc[UR4][R2.64], R15 ;  /* 0x0000000f02007986 */ /* 0x000fe8000c101904 */
[----:B------:R-:W2:Y:S01]  /*05b0*/  LDG.E R10, desc[UR4][R6.64] ;  /* 0x00000004060a7981 */ /* 0x000ea2000c1e1900 */
[----:B------:R-:W-:-:S04]  /*05c0*/  IADD3 R4, P0, PT, R6, R5, RZ ;  /* 0x0000000506047210 */ /* 0x000fc80007f1e0ff */
[----:B------:R-:W-:Y:S01]  /*05d0*/  IADD3.X R5, PT, PT, R7, R0, RZ, P0, !PT ;  /* 0x0000000007057210 */ /* 0x000fe200007fe4ff */
[----:B--2---:R-:W-:-:S05]  /*05e0*/  FMUL R11, R10, R10 ;  /* 0x0000000a0a0b7220 */ /* 0x004fca0000400000 */
[----:B------:R-:W-:Y:S04]  /*05f0*/  STG.E desc[UR4][R6.64], R11 ;  /* 0x0000000b06007986 */ /* 0x000fe8000c101904 */
[----:B------:R-:W0:Y:S02]  /*0600*/  LDG.E R0, desc[UR4][R4.64] ;  /* 0x0000000404007981 */ /* 0x000e24000c1e1900 */
[----:B0-----:R-:W-:-:S05]  /*0610*/  FMUL R9, R0, R0 ;  /* 0x0000000000097220 */ /* 0x001fca0000400000 */
[----:B------:R-:W-:Y:S01]  /*0620*/  STG.E desc[UR4][R4.64], R9 ;  /* 0x0000000904007986 */ /* 0x000fe2000c101904 */
[----:B------:R-:W-:Y:S05]  /*0630*/  EXIT ;  /* 0x000000000000794d */ /* 0x000fea0003800000 */
.L_x_0:
[----:B------:R-:W-:-:S00]  /*0640*/  BRA `(.L_x_0) ;  /* 0xfffffffc00fc7947 */ /* 0x000fc0000383ffff */
[----:B------:R-:W-:-:S00]  /*0650*/  NOP ;  /* 0x0000000000007918 */ /* 0x000fc00000000000 */
        /* <DEDUP_REMOVED lines=10> */
.L_x_1:


//--------------------- .nv.shared.reserved.0     --------------------------
	.section	.nv.shared.reserved.0,"aw",@nobits
	.weak		__nv_reservedSMEM_offset_0_alias
	.size		__nv_reservedSMEM_offset_0_alias, 0, 64
	.other		__nv_reservedSMEM_offset_0_alias,@"STO_CUDA_RESERVED_SHARED STV_DEFAULT"
__nv_reservedSMEM_offset_0_alias:
	.zero		0
	.zero		64


//--------------------- .nv.constant0._Z14test_kernel_3D14cudaPitchedPtr --------------------------
	.section	.nv.constant0._Z14test_kernel_3D14cudaPitchedPtr,"a",@progbits
	.sectionflags	@""
	.align	4
.nv.constant0._Z14test_kernel_3D14cudaPitchedPtr:
	.zero		928


//--------------------- SYMBOLS --------------------------

	.type		.nv.reservedSmem.offset0,@object
	.size		.nv.reservedSmem.offset0,0x4
